//
// Generated by NVIDIA NVVM Compiler
//
// Compiler Build ID: CL-36424714
// Cuda compilation tools, release 13.0, V13.0.88
// Based on NVVM 20.0.0
//

.version 9.0
.target sm_100
.address_size 64

	// .globl	_Z13suma1NiskaGPUPKfPfi
// _ZZ21reduceSosedniElementiILi512EEvPKfPfiE5cache has been demoted
// _ZZ34reduceSosedniElementiZapisiSosednoILi512EEvPKfPfiE5cache has been demoted
// _ZZ12reduceSoSkokILi512EEvPKfPfiE5cache has been demoted

.visible .entry _Z13suma1NiskaGPUPKfPfi(
	.param .u64 .ptr .align 1 _Z13suma1NiskaGPUPKfPfi_param_0,
	.param .u64 .ptr .align 1 _Z13suma1NiskaGPUPKfPfi_param_1,
	.param .u32 _Z13suma1NiskaGPUPKfPfi_param_2
)
{
	.reg .pred 	%p<10>;
	.reg .b32 	%r<23>;
	.reg .b32 	%f<83>;
	.reg .b64 	%rd<18>;

	ld.param.u64 	%rd9, [_Z13suma1NiskaGPUPKfPfi_param_0];
	ld.param.u64 	%rd8, [_Z13suma1NiskaGPUPKfPfi_param_1];
	ld.param.u32 	%r16, [_Z13suma1NiskaGPUPKfPfi_param_2];
	cvta.to.global.u64 	%rd1, %rd9;
	setp.lt.s32 	%p1, %r16, 1;
	mov.f32 	%f82, 0f00000000;
	@%p1 bra 	$L__BB0_13;
	and.b32  	%r1, %r16, 15;
	setp.lt.u32 	%p2, %r16, 16;
	mov.f32 	%f82, 0f00000000;
	mov.b32 	%r20, 0;
	@%p2 bra 	$L__BB0_4;
	and.b32  	%r20, %r16, 2147483632;
	neg.s32 	%r18, %r20;
	add.s64 	%rd16, %rd1, 32;
	mov.f32 	%f82, 0f00000000;
$L__BB0_3:
	.pragma "nounroll";
	ld.global.f32 	%f18, [%rd16+-32];
	add.f32 	%f19, %f82, %f18;
	ld.global.f32 	%f20, [%rd16+-28];
	add.f32 	%f21, %f19, %f20;
	ld.global.f32 	%f22, [%rd16+-24];
	add.f32 	%f23, %f21, %f22;
	ld.global.f32 	%f24, [%rd16+-20];
	add.f32 	%f25, %f23, %f24;
	ld.global.f32 	%f26, [%rd16+-16];
	add.f32 	%f27, %f25, %f26;
	ld.global.f32 	%f28, [%rd16+-12];
	add.f32 	%f29, %f27, %f28;
	ld.global.f32 	%f30, [%rd16+-8];
	add.f32 	%f31, %f29, %f30;
	ld.global.f32 	%f32, [%rd16+-4];
	add.f32 	%f33, %f31, %f32;
	ld.global.f32 	%f34, [%rd16];
	add.f32 	%f35, %f33, %f34;
	ld.global.f32 	%f36, [%rd16+4];
	add.f32 	%f37, %f35, %f36;
	ld.global.f32 	%f38, [%rd16+8];
	add.f32 	%f39, %f37, %f38;
	ld.global.f32 	%f40, [%rd16+12];
	add.f32 	%f41, %f39, %f40;
	ld.global.f32 	%f42, [%rd16+16];
	add.f32 	%f43, %f41, %f42;
	ld.global.f32 	%f44, [%rd16+20];
	add.f32 	%f45, %f43, %f44;
	ld.global.f32 	%f46, [%rd16+24];
	add.f32 	%f47, %f45, %f46;
	ld.global.f32 	%f48, [%rd16+28];
	add.f32 	%f82, %f47, %f48;
	add.s32 	%r18, %r18, 16;
	add.s64 	%rd16, %rd16, 64;
	setp.ne.s32 	%p3, %r18, 0;
	@%p3 bra 	$L__BB0_3;
$L__BB0_4:
	setp.eq.s32 	%p4, %r1, 0;
	@%p4 bra 	$L__BB0_13;
	and.b32  	%r7, %r16, 7;
	setp.lt.u32 	%p5, %r1, 8;
	@%p5 bra 	$L__BB0_7;
	mul.wide.u32 	%rd10, %r20, 4;
	add.s64 	%rd11, %rd1, %rd10;
	ld.global.f32 	%f50, [%rd11];
	add.f32 	%f51, %f82, %f50;
	ld.global.f32 	%f52, [%rd11+4];
	add.f32 	%f53, %f51, %f52;
	ld.global.f32 	%f54, [%rd11+8];
	add.f32 	%f55, %f53, %f54;
	ld.global.f32 	%f56, [%rd11+12];
	add.f32 	%f57, %f55, %f56;
	ld.global.f32 	%f58, [%rd11+16];
	add.f32 	%f59, %f57, %f58;
	ld.global.f32 	%f60, [%rd11+20];
	add.f32 	%f61, %f59, %f60;
	ld.global.f32 	%f62, [%rd11+24];
	add.f32 	%f63, %f61, %f62;
	ld.global.f32 	%f64, [%rd11+28];
	add.f32 	%f82, %f63, %f64;
	add.s32 	%r20, %r20, 8;
$L__BB0_7:
	setp.eq.s32 	%p6, %r7, 0;
	@%p6 bra 	$L__BB0_13;
	and.b32  	%r10, %r16, 3;
	setp.lt.u32 	%p7, %r7, 4;
	@%p7 bra 	$L__BB0_10;
	mul.wide.u32 	%rd12, %r20, 4;
	add.s64 	%rd13, %rd1, %rd12;
	ld.global.f32 	%f66, [%rd13];
	add.f32 	%f67, %f82, %f66;
	ld.global.f32 	%f68, [%rd13+4];
	add.f32 	%f69, %f67, %f68;
	ld.global.f32 	%f70, [%rd13+8];
	add.f32 	%f71, %f69, %f70;
	ld.global.f32 	%f72, [%rd13+12];
	add.f32 	%f82, %f71, %f72;
	add.s32 	%r20, %r20, 4;
$L__BB0_10:
	setp.eq.s32 	%p8, %r10, 0;
	@%p8 bra 	$L__BB0_13;
	mul.wide.u32 	%rd14, %r20, 4;
	add.s64 	%rd17, %rd1, %rd14;
	neg.s32 	%r22, %r10;
$L__BB0_12:
	.pragma "nounroll";
	ld.global.f32 	%f73, [%rd17];
	add.f32 	%f82, %f82, %f73;
	add.s64 	%rd17, %rd17, 4;
	add.s32 	%r22, %r22, 1;
	setp.ne.s32 	%p9, %r22, 0;
	@%p9 bra 	$L__BB0_12;
$L__BB0_13:
	cvta.to.global.u64 	%rd15, %rd8;
	st.global.f32 	[%rd15], %f82;
	ret;

}
	// .globl	_Z21reduceSosedniElementiILi512EEvPKfPfi
.visible .entry _Z21reduceSosedniElementiILi512EEvPKfPfi(
	.param .u64 .ptr .align 1 _Z21reduceSosedniElementiILi512EEvPKfPfi_param_0,
	.param .u64 .ptr .align 1 _Z21reduceSosedniElementiILi512EEvPKfPfi_param_1,
	.param .u32 _Z21reduceSosedniElementiILi512EEvPKfPfi_param_2
)
{
	.reg .pred 	%p<6>;
	.reg .b32 	%r<21>;
	.reg .b32 	%f<9>;
	.reg .b64 	%rd<9>;
	// demoted variable
	.shared .align 4 .b8 _ZZ21reduceSosedniElementiILi512EEvPKfPfiE5cache[2048];
	ld.param.u64 	%rd1, [_Z21reduceSosedniElementiILi512EEvPKfPfi_param_0];
	ld.param.u64 	%rd2, [_Z21reduceSosedniElementiILi512EEvPKfPfi_param_1];
	ld.param.u32 	%r9, [_Z21reduceSosedniElementiILi512EEvPKfPfi_param_2];
	mov.u32 	%r1, %ntid.x;
	mov.u32 	%r2, %ctaid.x;
	mov.u32 	%r3, %tid.x;
	mad.lo.s32 	%r4, %r1, %r2, %r3;
	setp.ge.s32 	%p1, %r4, %r9;
	mov.f32 	%f8, 0f00000000;
	@%p1 bra 	$L__BB1_2;
	cvta.to.global.u64 	%rd3, %rd1;
	mul.wide.s32 	%rd4, %r4, 4;
	add.s64 	%rd5, %rd3, %rd4;
	ld.global.f32 	%f8, [%rd5];
$L__BB1_2:
	shl.b32 	%r10, %r3, 2;
	mov.u32 	%r11, _ZZ21reduceSosedniElementiILi512EEvPKfPfiE5cache;
	add.s32 	%r12, %r11, %r10;
	st.shared.f32 	[%r12], %f8;
	bar.sync 	0;
	setp.lt.u32 	%p2, %r1, 2;
	@%p2 bra 	$L__BB1_7;
	shl.b32 	%r5, %r3, 1;
	mov.b32 	%r20, 1;
$L__BB1_4:
	mul.lo.s32 	%r7, %r20, %r5;
	setp.ge.u32 	%p3, %r7, %r1;
	@%p3 bra 	$L__BB1_6;
	add.s32 	%r14, %r7, %r20;
	shl.b32 	%r15, %r14, 2;
	add.s32 	%r17, %r11, %r15;
	ld.shared.f32 	%f4, [%r17];
	shl.b32 	%r18, %r7, 2;
	add.s32 	%r19, %r11, %r18;
	ld.shared.f32 	%f5, [%r19];
	add.f32 	%f6, %f4, %f5;
	st.shared.f32 	[%r19], %f6;
$L__BB1_6:
	bar.sync 	0;
	shl.b32 	%r20, %r20, 1;
	setp.lt.u32 	%p4, %r20, %r1;
	@%p4 bra 	$L__BB1_4;
$L__BB1_7:
	setp.ne.s32 	%p5, %r3, 0;
	@%p5 bra 	$L__BB1_9;
	ld.shared.f32 	%f7, [_ZZ21reduceSosedniElementiILi512EEvPKfPfiE5cache];
	cvta.to.global.u64 	%rd6, %rd2;
	mul.wide.u32 	%rd7, %r2, 4;
	add.s64 	%rd8, %rd6, %rd7;
	st.global.f32 	[%rd8], %f7;
$L__BB1_9:
	ret;

}
	// .globl	_Z34reduceSosedniElementiZapisiSosednoILi512EEvPKfPfi
.visible .entry _Z34reduceSosedniElementiZapisiSosednoILi512EEvPKfPfi(
	.param .u64 .ptr .align 1 _Z34reduceSosedniElementiZapisiSosednoILi512EEvPKfPfi_param_0,
	.param .u64 .ptr .align 1 _Z34reduceSosedniElementiZapisiSosednoILi512EEvPKfPfi_param_1,
	.param .u32 _Z34reduceSosedniElementiZapisiSosednoILi512EEvPKfPfi_param_2
)
{
	.reg .pred 	%p<6>;
	.reg .b32 	%r<14>;
	.reg .b32 	%f<9>;
	.reg .b64 	%rd<9>;
	// demoted variable
	.shared .align 4 .b8 _ZZ34reduceSosedniElementiZapisiSosednoILi512EEvPKfPfiE5cache[2048];
	ld.param.u64 	%rd1, [_Z34reduceSosedniElementiZapisiSosednoILi512EEvPKfPfi_param_0];
	ld.param.u64 	%rd2, [_Z34reduceSosedniElementiZapisiSosednoILi512EEvPKfPfi_param_1];
	ld.param.u32 	%r9, [_Z34reduceSosedniElementiZapisiSosednoILi512EEvPKfPfi_param_2];
	mov.u32 	%r13, %ntid.x;
	mov.u32 	%r2, %ctaid.x;
	mov.u32 	%r3, %tid.x;
	mad.lo.s32 	%r4, %r13, %r2, %r3;
	setp.ge.s32 	%p1, %r4, %r9;
	mov.f32 	%f8, 0f00000000;
	@%p1 bra 	$L__BB2_2;
	cvta.to.global.u64 	%rd3, %rd1;
	mul.wide.s32 	%rd4, %r4, 4;
	add.s64 	%rd5, %rd3, %rd4;
	ld.global.f32 	%f8, [%rd5];
$L__BB2_2:
	shl.b32 	%r10, %r3, 2;
	mov.u32 	%r11, _ZZ34reduceSosedniElementiZapisiSosednoILi512EEvPKfPfiE5cache;
	add.s32 	%r5, %r11, %r10;
	st.shared.f32 	[%r5], %f8;
	bar.sync 	0;
	setp.lt.u32 	%p2, %r13, 2;
	@%p2 bra 	$L__BB2_7;
	add.s32 	%r6, %r5, %r10;
$L__BB2_4:
	shr.u32 	%r8, %r13, 1;
	setp.ge.u32 	%p3, %r3, %r8;
	@%p3 bra 	$L__BB2_6;
	ld.shared.f32 	%f4, [%r6];
	ld.shared.f32 	%f5, [%r6+4];
	add.f32 	%f6, %f4, %f5;
	st.shared.f32 	[%r5], %f6;
$L__BB2_6:
	bar.sync 	0;
	setp.gt.u32 	%p4, %r13, 3;
	mov.u32 	%r13, %r8;
	@%p4 bra 	$L__BB2_4;
$L__BB2_7:
	setp.ne.s32 	%p5, %r3, 0;
	@%p5 bra 	$L__BB2_9;
	ld.shared.f32 	%f7, [_ZZ34reduceSosedniElementiZapisiSosednoILi512EEvPKfPfiE5cache];
	cvta.to.global.u64 	%rd6, %rd2;
	mul.wide.u32 	%rd7, %r2, 4;
	add.s64 	%rd8, %rd6, %rd7;
	st.global.f32 	[%rd8], %f7;
$L__BB2_9:
	ret;

}
	// .globl	_Z12reduceSoSkokILi512EEvPKfPfi
.visible .entry _Z12reduceSoSkokILi512EEvPKfPfi(
	.param .u64 .ptr .align 1 _Z12reduceSoSkokILi512EEvPKfPfi_param_0,
	.param .u64 .ptr .align 1 _Z12reduceSoSkokILi512EEvPKfPfi_param_1,
	.param .u32 _Z12reduceSoSkokILi512EEvPKfPfi_param_2
)
{
	.reg .pred 	%p<6>;
	.reg .b32 	%r<14>;
	.reg .b32 	%f<9>;
	.reg .b64 	%rd<9>;
	// demoted variable
	.shared .align 4 .b8 _ZZ12reduceSoSkokILi512EEvPKfPfiE5cache[2048];
	ld.param.u64 	%rd1, [_Z12reduceSoSkokILi512EEvPKfPfi_param_0];
	ld.param.u64 	%rd2, [_Z12reduceSoSkokILi512EEvPKfPfi_param_1];
	ld.param.u32 	%r8, [_Z12reduceSoSkokILi512EEvPKfPfi_param_2];
	mov.u32 	%r13, %ntid.x;
	mov.u32 	%r2, %ctaid.x;
	mov.u32 	%r3, %tid.x;
	mad.lo.s32 	%r4, %r13, %r2, %r3;
	setp.ge.s32 	%p1, %r4, %r8;
	mov.f32 	%f8, 0f00000000;
	@%p1 bra 	$L__BB3_2;
	cvta.to.global.u64 	%rd3, %rd1;
	mul.wide.s32 	%rd4, %r4, 4;
	add.s64 	%rd5, %rd3, %rd4;
	ld.global.f32 	%f8, [%rd5];
$L__BB3_2:
	shl.b32 	%r9, %r3, 2;
	mov.u32 	%r10, _ZZ12reduceSoSkokILi512EEvPKfPfiE5cache;
	add.s32 	%r5, %r10, %r9;
	st.shared.f32 	[%r5], %f8;
	bar.sync 	0;
	setp.lt.u32 	%p2, %r13, 2;
	@%p2 bra 	$L__BB3_6;
$L__BB3_3:
	shr.u32 	%r7, %r13, 1;
	setp.ge.u32 	%p3, %r3, %r7;
	@%p3 bra 	$L__BB3_5;
	shl.b32 	%r11, %r7, 2;
	add.s32 	%r12, %r5, %r11;
	ld.shared.f32 	%f4, [%r12];
	ld.shared.f32 	%f5, [%r5];
	add.f32 	%f6, %f4, %f5;
	st.shared.f32 	[%r5], %f6;
$L__BB3_5:
	bar.sync 	0;
	setp.gt.u32 	%p4, %r13, 3;
	mov.u32 	%r13, %r7;
	@%p4 bra 	$L__BB3_3;
$L__BB3_6:
	setp.ne.s32 	%p5, %r3, 0;
	@%p5 bra 	$L__BB3_8;
	ld.shared.f32 	%f7, [_ZZ12reduceSoSkokILi512EEvPKfPfiE5cache];
	cvta.to.global.u64 	%rd6, %rd2;
	mul.wide.u32 	%rd7, %r2, 4;
	add.s64 	%rd8, %rd6, %rd7;
	st.global.f32 	[%rd8], %f7;
$L__BB3_8:
	ret;

}


// ===== COMPILED SASS (sm_100) =====

	.target	sm_100

	.elftype	@"ET_EXEC"


//--------------------- .note.nv.tkinfo           --------------------------
	.section	.note.nv.tkinfo,"",@"SHT_NOTE"
	.sectionflags	@"SHF_NOTE_NV_TKINFO"
	.tkinfo
        /*0018*/ 	.word	0x00000002
        /*0030*/ 	.string	""
        /*0030*/ 	.string	"ptxas"
        /*0030*/ 	.string	"Cuda compilation tools, release 13.0, V13.0.88"
        /*0030*/ 	.string	"Build cuda_13.0.r13.0/compiler.36424714_0"
        /*0030*/ 	.string	"-arch sm_100 -m 64 "



//--------------------- .note.nv.cuinfo           --------------------------
	.section	.note.nv.cuinfo,"",@"SHT_NOTE"
	.sectionflags	@"SHF_NOTE_NV_CUINFO"
        /*0018*/ 	.short	0x0002
        /*001a*/ 	.short	0x0064
        /*001c*/ 	.short	0x0082
	.zero		2


//--------------------- .nv.info                  --------------------------
	.section	.nv.info,"",@"SHT_CUDA_INFO"
	.align	4


	//----- nvinfo : EIATTR_REGCOUNT
	.align		4
        /*0000*/ 	.byte	0x04, 0x2f
        /*0002*/ 	.short	(.L_1 - .L_0)
	.align		4
.L_0:
        /*0004*/ 	.word	index@(_Z13suma1NiskaGPUPKfPfi)
        /*0008*/ 	.word	0x0000001f


	//----- nvinfo : EIATTR_FRAME_SIZE
	.align		4
.L_1:
        /*000c*/ 	.byte	0x04, 0x11
        /*000e*/ 	.short	(.L_3 - .L_2)
	.align		4
.L_2:
        /*0010*/ 	.word	index@(_Z13suma1NiskaGPUPKfPfi)
        /*0014*/ 	.word	0x00000000


	//----- nvinfo : EIATTR_REGCOUNT
	.align		4
.L_3:
        /*0018*/ 	.byte	0x04, 0x2f
        /*001a*/ 	.short	(.L_5 - .L_4)
	.align		4
.L_4:
        /*001c*/ 	.word	index@(_Z21reduceSosedniElementiILi512EEvPKfPfi)
        /*0020*/ 	.word	0x0000000a


	//----- nvinfo : EIATTR_FRAME_SIZE
	.align		4
.L_5:
        /*0024*/ 	.byte	0x04, 0x11
        /*0026*/ 	.short	(.L_7 - .L_6)
	.align		4
.L_6:
        /*0028*/ 	.word	index@(_Z21reduceSosedniElementiILi512EEvPKfPfi)
        /*002c*/ 	.word	0x00000000


	//----- nvinfo : EIATTR_REGCOUNT
	.align		4
.L_7:
        /*0030*/ 	.byte	0x04, 0x2f
        /*0032*/ 	.short	(.L_9 - .L_8)
	.align		4
.L_8:
        /*0034*/ 	.word	index@(_Z34reduceSosedniElementiZapisiSosednoILi512EEvPKfPfi)
        /*0038*/ 	.word	0x0000000a


	//----- nvinfo : EIATTR_FRAME_SIZE
	.align		4
.L_9:
        /*003c*/ 	.byte	0x04, 0x11
        /*003e*/ 	.short	(.L_11 - .L_10)
	.align		4
.L_10:
        /*0040*/ 	.word	index@(_Z34reduceSosedniElementiZapisiSosednoILi512EEvPKfPfi)
        /*0044*/ 	.word	0x00000000


	//----- nvinfo : EIATTR_REGCOUNT
	.align		4
.L_11:
        /*0048*/ 	.byte	0x04, 0x2f
        /*004a*/ 	.short	(.L_13 - .L_12)
	.align		4
.L_12:
        /*004c*/ 	.word	index@(_Z12reduceSoSkokILi512EEvPKfPfi)
        /*0050*/ 	.word	0x0000000b


	//----- nvinfo : EIATTR_FRAME_SIZE
	.align		4
.L_13:
        /*0054*/ 	.byte	0x04, 0x11
        /*0056*/ 	.short	(.L_15 - .L_14)
	.align		4
.L_14:
        /*0058*/ 	.word	index@(_Z12reduceSoSkokILi512EEvPKfPfi)
        /*005c*/ 	.word	0x00000000


	//----- nvinfo : EIATTR_MIN_STACK_SIZE
	.align		4
.L_15:
        /*0060*/ 	.byte	0x04, 0x12
        /*0062*/ 	.short	(.L_17 - .L_16)
	.align		4
.L_16:
        /*0064*/ 	.word	index@(_Z12reduceSoSkokILi512EEvPKfPfi)
        /*0068*/ 	.word	0x00000000


	//----- nvinfo : EIATTR_MIN_STACK_SIZE
	.align		4
.L_17:
        /*006c*/ 	.byte	0x04, 0x12
        /*006e*/ 	.short	(.L_19 - .L_18)
	.align		4
.L_18:
        /*0070*/ 	.word	index@(_Z34reduceSosedniElementiZapisiSosednoILi512EEvPKfPfi)
        /*0074*/ 	.word	0x00000000


	//----- nvinfo : EIATTR_MIN_STACK_SIZE
	.align		4
.L_19:
        /*0078*/ 	.byte	0x04, 0x12
        /*007a*/ 	.short	(.L_21 - .L_20)
	.align		4
.L_20:
        /*007c*/ 	.word	index@(_Z21reduceSosedniElementiILi512EEvPKfPfi)
        /*0080*/ 	.word	0x00000000


	//----- nvinfo : EIATTR_MIN_STACK_SIZE
	.align		4
.L_21:
        /*0084*/ 	.byte	0x04, 0x12
        /*0086*/ 	.short	(.L_23 - .L_22)
	.align		4
.L_22:
        /*0088*/ 	.word	index@(_Z13suma1NiskaGPUPKfPfi)
        /*008c*/ 	.word	0x00000000
.L_23:


//--------------------- .nv.compat                --------------------------
	.section	.nv.compat,"",@"SHT_CUDA_COMPAT_INFO"
	.align	4
        /*0000*/ 	.byte	0x02, 0x09, 0x00, 0x00, 0x02, 0x02, 0x01, 0x00, 0x02, 0x05, 0x05, 0x00, 0x03, 0x07, 0x01, 0x01
        /*0010*/ 	.byte	0x02, 0x03, 0x00, 0x00, 0x02, 0x06, 0x01, 0x00, 0x04, 0x0b, 0x08, 0x00, 0x09, 0x00, 0x00, 0x00
        /*0020*/ 	.byte	0x00, 0x00, 0x00, 0x00


//--------------------- .nv.info._Z12reduceSoSkokILi512EEvPKfPfi --------------------------
	.section	.nv.info._Z12reduceSoSkokILi512EEvPKfPfi,"",@"SHT_CUDA_INFO"
	.sectionflags	@""
	.align	4


	//----- nvinfo : EIATTR_CUDA_API_VERSION
	.align		4
        /*0000*/ 	.byte	0x04, 0x37
        /*0002*/ 	.short	(.L_25 - .L_24)
.L_24:
        /*0004*/ 	.word	0x00000082


	//----- nvinfo : EIATTR_KPARAM_INFO
	.align		4
.L_25:
        /*0008*/ 	.byte	0x04, 0x17
        /*000a*/ 	.short	(.L_27 - .L_26)
.L_26:
        /*000c*/ 	.word	0x00000000
        /*0010*/ 	.short	0x0002
        /*0012*/ 	.short	0x0010
        /*0014*/ 	.byte	0x00, 0xf0, 0x11, 0x00


	//----- nvinfo : EIATTR_KPARAM_INFO
	.align		4
.L_27:
        /*0018*/ 	.byte	0x04, 0x17
        /*001a*/ 	.short	(.L_29 - .L_28)
.L_28:
        /*001c*/ 	.word	0x00000000
        /*0020*/ 	.short	0x0001
        /*0022*/ 	.short	0x0008
        /*0024*/ 	.byte	0x00, 0xf5, 0x21, 0x00


	//----- nvinfo : EIATTR_KPARAM_INFO
	.align		4
.L_29:
        /*0028*/ 	.byte	0x04, 0x17
        /*002a*/ 	.short	(.L_31 - .L_30)
.L_30:
        /*002c*/ 	.word	0x00000000
        /*0030*/ 	.short	0x0000
        /*0032*/ 	.short	0x0000
        /*0034*/ 	.byte	0x00, 0xf5, 0x21, 0x00


	//----- nvinfo : EIATTR_SPARSE_MMA_MASK
	.align		4
.L_31:
        /*0038*/ 	.byte	0x03, 0x50
        /*003a*/ 	.short	0x0000


	//----- nvinfo : EIATTR_MAXREG_COUNT
	.align		4
        /*003c*/ 	.byte	0x03, 0x1b
        /*003e*/ 	.short	0x00ff


	//----- nvinfo : EIATTR_NUM_BARRIERS
	.align		4
        /*0040*/ 	.byte	0x02, 0x4c
        /*0042*/ 	.byte	0x01
	.zero		1


	//----- nvinfo : EIATTR_MERCURY_ISA_VERSION
	.align		4
        /*0044*/ 	.byte	0x03, 0x5f
        /*0046*/ 	.short	0x0101


	//----- nvinfo : EIATTR_VRC_CTA_INIT_COUNT
	.align		4
        /*0048*/ 	.byte	0x02, 0x4a
	.zero		1
	.zero		1


	//----- nvinfo : EIATTR_EXIT_INSTR_OFFSETS
	.align		4
        /*004c*/ 	.byte	0x04, 0x1c
        /*004e*/ 	.short	(.L_33 - .L_32)


	//   ....[0]....
.L_32:
        /*0050*/ 	.word	0x00000210


	//   ....[1]....
        /*0054*/ 	.word	0x00000290


	//----- nvinfo : EIATTR_CBANK_PARAM_SIZE
	.align		4
.L_33:
        /*0058*/ 	.byte	0x03, 0x19
        /*005a*/ 	.short	0x0014


	//----- nvinfo : EIATTR_PARAM_CBANK
	.align		4
        /*005c*/ 	.byte	0x04, 0x0a
        /*005e*/ 	.short	(.L_35 - .L_34)
	.align		4
.L_34:
        /*0060*/ 	.word	index@(.nv.constant0._Z12reduceSoSkokILi512EEvPKfPfi)
        /*0064*/ 	.short	0x0380
        /*0066*/ 	.short	0x0014


	//----- nvinfo : EIATTR_SW_WAR
	.align		4
.L_35:
        /*0068*/ 	.byte	0x04, 0x36
        /*006a*/ 	.short	(.L_37 - .L_36)
.L_36:
        /*006c*/ 	.word	0x00000008
.L_37:


//--------------------- .nv.info._Z34reduceSosedniElementiZapisiSosednoILi512EEvPKfPfi --------------------------
	.section	.nv.info._Z34reduceSosedniElementiZapisiSosednoILi512EEvPKfPfi,"",@"SHT_CUDA_INFO"
	.sectionflags	@""
	.align	4


	//----- nvinfo : EIATTR_CUDA_API_VERSION
	.align		4
        /*0000*/ 	.byte	0x04, 0x37
        /*0002*/ 	.short	(.L_39 - .L_38)
.L_38:
        /*0004*/ 	.word	0x00000082


	//----- nvinfo : EIATTR_KPARAM_INFO
	.align		4
.L_39:
        /*0008*/ 	.byte	0x04, 0x17
        /*000a*/ 	.short	(.L_41 - .L_40)
.L_40:
        /*000c*/ 	.word	0x00000000
        /*0010*/ 	.short	0x0002
        /*0012*/ 	.short	0x0010
        /*0014*/ 	.byte	0x00, 0xf0, 0x11, 0x00


	//----- nvinfo : EIATTR_KPARAM_INFO
	.align		4
.L_41:
        /*0018*/ 	.byte	0x04, 0x17
        /*001a*/ 	.short	(.L_43 - .L_42)
.L_42:
        /*001c*/ 	.word	0x00000000
        /*0020*/ 	.short	0x0001
        /*0022*/ 	.short	0x0008
        /*0024*/ 	.byte	0x00, 0xf5, 0x21, 0x00


	//----- nvinfo : EIATTR_KPARAM_INFO
	.align		4
.L_43:
        /*0028*/ 	.byte	0x04, 0x17
        /*002a*/ 	.short	(.L_45 - .L_44)
.L_44:
        /*002c*/ 	.word	0x00000000
        /*0030*/ 	.short	0x0000
        /*0032*/ 	.short	0x0000
        /*0034*/ 	.byte	0x00, 0xf5, 0x21, 0x00


	//----- nvinfo : EIATTR_SPARSE_MMA_MASK
	.align		4
.L_45:
        /*0038*/ 	.byte	0x03, 0x50
        /*003a*/ 	.short	0x0000


	//----- nvinfo : EIATTR_MAXREG_COUNT
	.align		4
        /*003c*/ 	.byte	0x03, 0x1b
        /*003e*/ 	.short	0x00ff


	//----- nvinfo : EIATTR_NUM_BARRIERS
	.align		4
        /*0040*/ 	.byte	0x02, 0x4c
        /*0042*/ 	.byte	0x01
	.zero		1


	//----- nvinfo : EIATTR_MERCURY_ISA_VERSION
	.align		4
        /*0044*/ 	.byte	0x03, 0x5f
        /*0046*/ 	.short	0x0101


	//----- nvinfo : EIATTR_VRC_CTA_INIT_COUNT
	.align		4
        /*0048*/ 	.byte	0x02, 0x4a
	.zero		1
	.zero		1


	//----- nvinfo : EIATTR_EXIT_INSTR_OFFSETS
	.align		4
        /*004c*/ 	.byte	0x04, 0x1c
        /*004e*/ 	.short	(.L_47 - .L_46)


	//   ....[0]....
.L_46:
        /*0050*/ 	.word	0x00000200


	//   ....[1]....
        /*0054*/ 	.word	0x00000280


	//----- nvinfo : EIATTR_CBANK_PARAM_SIZE
	.align		4
.L_47:
        /*0058*/ 	.byte	0x03, 0x19
        /*005a*/ 	.short	0x0014


	//----- nvinfo : EIATTR_PARAM_CBANK
	.align		4
        /*005c*/ 	.byte	0x04, 0x0a
        /*005e*/ 	.short	(.L_49 - .L_48)
	.align		4
.L_48:
        /*0060*/ 	.word	index@(.nv.constant0._Z34reduceSosedniElementiZapisiSosednoILi512EEvPKfPfi)
        /*0064*/ 	.short	0x0380
        /*0066*/ 	.short	0x0014


	//----- nvinfo : EIATTR_SW_WAR
	.align		4
.L_49:
        /*0068*/ 	.byte	0x04, 0x36
        /*006a*/ 	.short	(.L_51 - .L_50)
.L_50:
        /*006c*/ 	.word	0x00000008
.L_51:


//--------------------- .nv.info._Z21reduceSosedniElementiILi512EEvPKfPfi --------------------------
	.section	.nv.info._Z21reduceSosedniElementiILi512EEvPKfPfi,"",@"SHT_CUDA_INFO"
	.sectionflags	@""
	.align	4


	//----- nvinfo : EIATTR_CUDA_API_VERSION
	.align		4
        /*0000*/ 	.byte	0x04, 0x37
        /*0002*/ 	.short	(.L_53 - .L_52)
.L_52:
        /*0004*/ 	.word	0x00000082


	//----- nvinfo : EIATTR_KPARAM_INFO
	.align		4
.L_53:
        /*0008*/ 	.byte	0x04, 0x17
        /*000a*/ 	.short	(.L_55 - .L_54)
.L_54:
        /*000c*/ 	.word	0x00000000
        /*0010*/ 	.short	0x0002
        /*0012*/ 	.short	0x0010
        /*0014*/ 	.byte	0x00, 0xf0, 0x11, 0x00


	//----- nvinfo : EIATTR_KPARAM_INFO
	.align		4
.L_55:
        /*0018*/ 	.byte	0x04, 0x17
        /*001a*/ 	.short	(.L_57 - .L_56)
.L_56:
        /*001c*/ 	.word	0x00000000
        /*0020*/ 	.short	0x0001
        /*0022*/ 	.short	0x0008
        /*0024*/ 	.byte	0x00, 0xf5, 0x21, 0x00


	//----- nvinfo : EIATTR_KPARAM_INFO
	.align		4
.L_57:
        /*0028*/ 	.byte	0x04, 0x17
        /*002a*/ 	.short	(.L_59 - .L_58)
.L_58:
        /*002c*/ 	.word	0x00000000
        /*0030*/ 	.short	0x0000
        /*0032*/ 	.short	0x0000
        /*0034*/ 	.byte	0x00, 0xf5, 0x21, 0x00


	//----- nvinfo : EIATTR_SPARSE_MMA_MASK
	.align		4
.L_59:
        /*0038*/ 	.byte	0x03, 0x50
        /*003a*/ 	.short	0x0000


	//----- nvinfo : EIATTR_MAXREG_COUNT
	.align		4
        /*003c*/ 	.byte	0x03, 0x1b
        /*003e*/ 	.short	0x00ff


	//----- nvinfo : EIATTR_NUM_BARRIERS
	.align		4
        /*0040*/ 	.byte	0x02, 0x4c
        /*0042*/ 	.byte	0x01
	.zero		1


	//----- nvinfo : EIATTR_MERCURY_ISA_VERSION
	.align		4
        /*0044*/ 	.byte	0x03, 0x5f
        /*0046*/ 	.short	0x0101


	//----- nvinfo : EIATTR_VRC_CTA_INIT_COUNT
	.align		4
        /*0048*/ 	.byte	0x02, 0x4a
	.zero		1
	.zero		1


	//----- nvinfo : EIATTR_EXIT_INSTR_OFFSETS
	.align		4
        /*004c*/ 	.byte	0x04, 0x1c
        /*004e*/ 	.short	(.L_61 - .L_60)


	//   ....[0]....
.L_60:
        /*0050*/ 	.word	0x00000240


	//   ....[1]....
        /*0054*/ 	.word	0x000002c0


	//----- nvinfo : EIATTR_CBANK_PARAM_SIZE
	.align		4
.L_61:
        /*0058*/ 	.byte	0x03, 0x19
        /*005a*/ 	.short	0x0014


	//----- nvinfo : EIATTR_PARAM_CBANK
	.align		4
        /*005c*/ 	.byte	0x04, 0x0a
        /*005e*/ 	.short	(.L_63 - .L_62)
	.align		4
.L_62:
        /*0060*/ 	.word	index@(.nv.constant0._Z21reduceSosedniElementiILi512EEvPKfPfi)
        /*0064*/ 	.short	0x0380
        /*0066*/ 	.short	0x0014


	//----- nvinfo : EIATTR_SW_WAR
	.align		4
.L_63:
        /*0068*/ 	.byte	0x04, 0x36
        /*006a*/ 	.short	(.L_65 - .L_64)
.L_64:
        /*006c*/ 	.word	0x00000008
.L_65:


//--------------------- .nv.info._Z13suma1NiskaGPUPKfPfi --------------------------
	.section	.nv.info._Z13suma1NiskaGPUPKfPfi,"",@"SHT_CUDA_INFO"
	.sectionflags	@""
	.align	4


	//----- nvinfo : EIATTR_CUDA_API_VERSION
	.align		4
        /*0000*/ 	.byte	0x04, 0x37
        /*0002*/ 	.short	(.L_67 - .L_66)
.L_66:
        /*0004*/ 	.word	0x00000082


	//----- nvinfo : EIATTR_KPARAM_INFO
	.align		4
.L_67:
        /*0008*/ 	.byte	0x04, 0x17
        /*000a*/ 	.short	(.L_69 - .L_68)
.L_68:
        /*000c*/ 	.word	0x00000000
        /*0010*/ 	.short	0x0002
        /*0012*/ 	.short	0x0010
        /*0014*/ 	.byte	0x00, 0xf0, 0x11, 0x00


	//----- nvinfo : EIATTR_KPARAM_INFO
	.align		4
.L_69:
        /*0018*/ 	.byte	0x04, 0x17
        /*001a*/ 	.short	(.L_71 - .L_70)
.L_70:
        /*001c*/ 	.word	0x00000000
        /*0020*/ 	.short	0x0001
        /*0022*/ 	.short	0x0008
        /*0024*/ 	.byte	0x00, 0xf5, 0x21, 0x00


	//----- nvinfo : EIATTR_KPARAM_INFO
	.align		4
.L_71:
        /*0028*/ 	.byte	0x04, 0x17
        /*002a*/ 	.short	(.L_73 - .L_72)
.L_72:
        /*002c*/ 	.word	0x00000000
        /*0030*/ 	.short	0x0000
        /*0032*/ 	.short	0x0000
        /*0034*/ 	.byte	0x00, 0xf5, 0x21, 0x00


	//----- nvinfo : EIATTR_SPARSE_MMA_MASK
	.align		4
.L_73:
        /*0038*/ 	.byte	0x03, 0x50
        /*003a*/ 	.short	0x0000


	//----- nvinfo : EIATTR_MAXREG_COUNT
	.align		4
        /*003c*/ 	.byte	0x03, 0x1b
        /*003e*/ 	.short	0x00ff


	//----- nvinfo : EIATTR_MERCURY_ISA_VERSION
	.align		4
        /*0040*/ 	.byte	0x03, 0x5f
        /*0042*/ 	.short	0x0101


	//----- nvinfo : EIATTR_VRC_CTA_INIT_COUNT
	.align		4
        /*0044*/ 	.byte	0x02, 0x4a
	.zero		1
	.zero		1


	//----- nvinfo : EIATTR_EXIT_INSTR_OFFSETS
	.align		4
        /*0048*/ 	.byte	0x04, 0x1c
        /*004a*/ 	.short	(.L_75 - .L_74)


	//   ....[0]....
.L_74:
        /*004c*/ 	.word	0x00000710


	//----- nvinfo : EIATTR_CBANK_PARAM_SIZE
	.align		4
.L_75:
        /*0050*/ 	.byte	0x03, 0x19
        /*0052*/ 	.short	0x0014


	//----- nvinfo : EIATTR_PARAM_CBANK
	.align		4
        /*0054*/ 	.byte	0x04, 0x0a
        /*0056*/ 	.short	(.L_77 - .L_76)
	.align		4
.L_76:
        /*0058*/ 	.word	index@(.nv.constant0._Z13suma1NiskaGPUPKfPfi)
        /*005c*/ 	.short	0x0380
        /*005e*/ 	.short	0x0014


	//----- nvinfo : EIATTR_SW_WAR
	.align		4
.L_77:
        /*0060*/ 	.byte	0x04, 0x36
        /*0062*/ 	.short	(.L_79 - .L_78)
.L_78:
        /*0064*/ 	.word	0x00000008
.L_79:


//--------------------- .nv.callgraph             --------------------------
	.section	.nv.callgraph,"",@"SHT_CUDA_CALLGRAPH"
	.align	4
	.sectionentsize	8
	.align		4
        /*0000*/ 	.word	0x00000000
	.align		4
        /*0004*/ 	.word	0xffffffff
	.align		4
        /*0008*/ 	.word	0x00000000
	.align		4
        /*000c*/ 	.word	0xfffffffe
	.align		4
        /*0010*/ 	.word	0x00000000
	.align		4
        /*0014*/ 	.word	0xfffffffd
	.align		4
        /*0018*/ 	.word	0x00000000
	.align		4
        /*001c*/ 	.word	0xfffffffc


//--------------------- .text._Z12reduceSoSkokILi512EEvPKfPfi --------------------------
	.section	.text._Z12reduceSoSkokILi512EEvPKfPfi,"ax",@progbits
	.align	128
        .global         _Z12reduceSoSkokILi512EEvPKfPfi
        .type           _Z12reduceSoSkokILi512EEvPKfPfi,@function
        .size           _Z12reduceSoSkokILi512EEvPKfPfi,(.L_x_16 - _Z12reduceSoSkokILi512EEvPKfPfi)
        .other          _Z12reduceSoSkokILi512EEvPKfPfi,@"STO_CUDA_ENTRY STV_DEFAULT"
_Z12reduceSoSkokILi512EEvPKfPfi:
.text._Z12reduceSoSkokILi512EEvPKfPfi:
[----:B------:R-:W-:Y:S01]  /*0000*/  LDC R1, c[0x0][0x37c] ;  /* 0x0000df00ff017b82 */ /* 0x000fe20000000800 */
[----:B------:R-:W0:Y:S01]  /*0010*/  S2R R7, SR_CTAID.X ;  /* 0x0000000000077919 */ /* 0x000e220000002500 */
[----:B------:R-:W0:Y:S01]  /*0020*/  LDCU UR8, c[0x0][0x360] ;  /* 0x00006c00ff0877ac */ /* 0x000e220008000800 */
[----:B------:R-:W-:Y:S01]  /*0030*/  IMAD.MOV.U32 R4, RZ, RZ, RZ ;  /* 0x000000ffff047224 */ /* 0x000fe200078e00ff */
[----:B------:R-:W0:Y:S01]  /*0040*/  S2R R6, SR_TID.X ;  /* 0x0000000000067919 */ /* 0x000e220000002100 */
[----:B------:R-:W1:Y:S01]  /*0050*/  LDCU UR4, c[0x0][0x390] ;  /* 0x00007200ff0477ac */ /* 0x000e620008000800 */
[----:B------:R-:W2:Y:S01]  /*0060*/  LDCU.64 UR6, c[0x0][0x358] ;  /* 0x00006b00ff0677ac */ /* 0x000ea20008000a00 */
[----:B0-----:R-:W-:-:S05]  /*0070*/  IMAD R5, R7, UR8, R6 ;  /* 0x0000000807057c24 */ /* 0x001fca000f8e0206 */
[----:B-1----:R-:W-:-:S13]  /*0080*/  ISETP.GE.AND P0, PT, R5, UR4, PT ;  /* 0x0000000405007c0c */ /* 0x002fda000bf06270 */
[----:B------:R-:W0:Y:S02]  /*0090*/  @!P0 LDC.64 R2, c[0x0][0x380] ;  /* 0x0000e000ff028b82 */ /* 0x000e240000000a00 */
[----:B0-----:R-:W-:-:S05]  /*00a0*/  @!P0 IMAD.WIDE R2, R5, 0x4, R2 ;  /* 0x0000000405028825 */ /* 0x001fca00078e0202 */
[----:B--2---:R-:W2:Y:S01]  /*00b0*/  @!P0 LDG.E R4, desc[UR6][R2.64] ;  /* 0x0000000602048981 */ /* 0x004ea2000c1e1900 */
[----:B------:R-:W0:Y:S01]  /*00c0*/  S2UR UR5, SR_CgaCtaId ;  /* 0x00000000000579c3 */ /* 0x000e220000008800 */
[----:B------:R-:W-:Y:S01]  /*00d0*/  IMAD.U32 R0, RZ, RZ, UR8 ;  /* 0x00000008ff007e24 */ /* 0x000fe2000f8e00ff */
[----:B------:R-:W-:Y:S01]  /*00e0*/  UMOV UR4, 0x400 ;  /* 0x0000040000047882 */ /* 0x000fe20000000000 */
[----:B------:R-:W-:-:S03]  /*00f0*/  ISETP.NE.AND P0, PT, R6, RZ, PT ;  /* 0x000000ff0600720c */ /* 0x000fc60003f05270 */
[----:B------:R-:W-:Y:S01]  /*0100*/  ISETP.GE.U32.AND P1, PT, R0, 0x2, PT ;  /* 0x000000020000780c */ /* 0x000fe20003f26070 */
[----:B0-----:R-:W-:-:S06]  /*0110*/  ULEA UR4, UR5, UR4, 0x18 ;  /* 0x0000000405047291 */ /* 0x001fcc000f8ec0ff */
[----:B------:R-:W-:-:S05]  /*0120*/  LEA R5, R6, UR4, 0x2 ;  /* 0x0000000406057c11 */ /* 0x000fca000f8e10ff */
[----:B--2---:R0:W-:Y:S01]  /*0130*/  STS [R5], R4 ;  /* 0x0000000405007388 */ /* 0x0041e20000000800 */
[----:B------:R-:W-:Y:S06]  /*0140*/  BAR.SYNC.DEFER_BLOCKING 0x0 ;  /* 0x0000000000007b1d */ /* 0x000fec0000010000 */
[----:B------:R-:W-:Y:S05]  /*0150*/  @!P1 BRA `(.L_x_0) ;  /* 0x00000000002c9947 */ /* 0x000fea0003800000 */
.L_x_1:
[----:B------:R-:W-:-:S04]  /*0160*/  SHF.R.U32.HI R8, RZ, 0x1, R0 ;  /* 0x00000001ff087819 */ /* 0x000fc80000011600 */
[----:B------:R-:W-:-:S13]  /*0170*/  ISETP.GE.U32.AND P1, PT, R6, R8, PT ;  /* 0x000000080600720c */ /* 0x000fda0003f26070 */
[----:B------:R-:W-:Y:S01]  /*0180*/  @!P1 LEA R2, R8, R5, 0x2 ;  /* 0x0000000508029211 */ /* 0x000fe200078e10ff */
[----:B------:R-:W-:Y:S05]  /*0190*/  @!P1 LDS R3, [R5] ;  /* 0x0000000005039984 */ /* 0x000fea0000000800 */
[----:B------:R-:W0:Y:S02]  /*01a0*/  @!P1 LDS R2, [R2] ;  /* 0x0000000002029984 */ /* 0x000e240000000800 */
[----:B0-----:R-:W-:-:S05]  /*01b0*/  @!P1 FADD R4, R2, R3 ;  /* 0x0000000302049221 */ /* 0x001fca0000000000 */
[----:B------:R1:W-:Y:S01]  /*01c0*/  @!P1 STS [R5], R4 ;  /* 0x0000000405009388 */ /* 0x0003e20000000800 */
[----:B------:R-:W-:Y:S01]  /*01d0*/  BAR.SYNC.DEFER_BLOCKING 0x0 ;  /* 0x0000000000007b1d */ /* 0x000fe20000010000 */
[----:B------:R-:W-:Y:S01]  /*01e0*/  ISETP.GT.U32.AND P1, PT, R0, 0x3, PT ;  /* 0x000000030000780c */ /* 0x000fe20003f24070 */
[----:B------:R-:W-:-:S12]  /*01f0*/  IMAD.MOV.U32 R0, RZ, RZ, R8 ;  /* 0x000000ffff007224 */ /* 0x000fd800078e0008 */
[----:B-1----:R-:W-:Y:S05]  /*0200*/  @P1 BRA `(.L_x_1) ;  /* 0xfffffffc00d41947 */ /* 0x002fea000383ffff */
.L_x_0:
[----:B------:R-:W-:Y:S05]  /*0210*/  @P0 EXIT ;  /* 0x000000000000094d */ /* 0x000fea0003800000 */
[----:B------:R-:W1:Y:S01]  /*0220*/  S2UR UR5, SR_CgaCtaId ;  /* 0x00000000000579c3 */ /* 0x000e620000008800 */
[----:B------:R-:W-:-:S07]  /*0230*/  UMOV UR4, 0x400 ;  /* 0x0000040000047882 */ /* 0x000fce0000000000 */
[----:B------:R-:W2:Y:S01]  /*0240*/  LDC.64 R2, c[0x0][0x388] ;  /* 0x0000e200ff027b82 */ /* 0x000ea20000000a00 */
[----:B-1----:R-:W-:Y:S01]  /*0250*/  ULEA UR4, UR5, UR4, 0x18 ;  /* 0x0000000405047291 */ /* 0x002fe2000f8ec0ff */
[----:B--2---:R-:W-:-:S08]  /*0260*/  IMAD.WIDE.U32 R2, R7, 0x4, R2 ;  /* 0x0000000407027825 */ /* 0x004fd000078e0002 */
[----:B0-----:R-:W0:Y:S04]  /*0270*/  LDS R5, [UR4] ;  /* 0x00000004ff057984 */ /* 0x001e280008000800 */
[----:B0-----:R-:W-:Y:S01]  /*0280*/  STG.E desc[UR6][R2.64], R5 ;  /* 0x0000000502007986 */ /* 0x001fe2000c101906 */
[----:B------:R-:W-:Y:S05]  /*0290*/  EXIT ;  /* 0x000000000000794d */ /* 0x000fea0003800000 */
.L_x_2:
[----:B------:R-:W-:-:S00]  /*02a0*/  BRA `(.L_x_2) ;  /* 0xfffffffc00fc7947 */ /* 0x000fc0000383ffff */
[----:B------:R-:W-:-:S00]  /*02b0*/  NOP ;  /* 0x0000000000007918 */ /* 0x000fc00000000000 */
        /* <DEDUP_REMOVED lines=12> */
.L_x_16:


//--------------------- .text._Z34reduceSosedniElementiZapisiSosednoILi512EEvPKfPfi --------------------------
	.section	.text._Z34reduceSosedniElementiZapisiSosednoILi512EEvPKfPfi,"ax",@progbits
	.align	128
        .global         _Z34reduceSosedniElementiZapisiSosednoILi512EEvPKfPfi
        .type           _Z34reduceSosedniElementiZapisiSosednoILi512EEvPKfPfi,@function
        .size           _Z34reduceSosedniElementiZapisiSosednoILi512EEvPKfPfi,(.L_x_17 - _Z34reduceSosedniElementiZapisiSosednoILi512EEvPKfPfi)
        .other          _Z34reduceSosedniElementiZapisiSosednoILi512EEvPKfPfi,@"STO_CUDA_ENTRY STV_DEFAULT"
_Z34reduceSosedniElementiZapisiSosednoILi512EEvPKfPfi:
.text._Z34reduceSosedniElementiZapisiSosednoILi512EEvPKfPfi:
[----:B------:R-:W-:Y:S01]  /*0000*/  LDC R1, c[0x0][0x37c] ;  /* 0x0000df00ff017b82 */ /* 0x000fe20000000800 */
[----:B------:R-:W0:Y:S01]  /*0010*/  S2R R7, SR_CTAID.X ;  /* 0x0000000000077919 */ /* 0x000e220000002500 */
[----:B------:R-:W0:Y:S01]  /*0020*/  LDCU UR4, c[0x0][0x360] ;  /* 0x00006c00ff0477ac */ /* 0x000e220008000800 */
[----:B------:R-:W-:Y:S01]  /*0030*/  HFMA2 R0, -RZ, RZ, 0, 0 ;  /* 0x00000000ff007431 */ /* 0x000fe200000001ff */
        /* <DEDUP_REMOVED lines=9> */
[----:B------:R-:W-:Y:S01]  /*00d0*/  UMOV UR5, 0x400 ;  /* 0x0000040000057882 */ /* 0x000fe20000000000 */
[----:B------:R-:W-:Y:S01]  /*00e0*/  UISETP.GE.U32.AND UP0, UPT, UR4, 0x2, UPT ;  /* 0x000000020400788c */ /* 0x000fe2000bf06070 */
[----:B------:R-:W-:Y:S01]  /*00f0*/  ISETP.NE.AND P1, PT, R4, RZ, PT ;  /* 0x000000ff0400720c */ /* 0x000fe20003f25270 */
[----:B0-----:R-:W-:-:S06]  /*0100*/  ULEA UR5, UR6, UR5, 0x18 ;  /* 0x0000000506057291 */ /* 0x001fcc000f8ec0ff */
[----:B------:R-:W-:-:S05]  /*0110*/  LEA R5, R4, UR5, 0x2 ;  /* 0x0000000504057c11 */ /* 0x000fca000f8e10ff */
[----:B--2---:R0:W-:Y:S01]  /*0120*/  STS [R5], R0 ;  /* 0x0000000005007388 */ /* 0x0041e20000000800 */
[----:B------:R-:W-:Y:S06]  /*0130*/  BAR.SYNC.DEFER_BLOCKING 0x0 ;  /* 0x0000000000007b1d */ /* 0x000fec0000010000 */
[----:B------:R-:W-:Y:S05]  /*0140*/  BRA.U !UP0, `(.L_x_3) ;  /* 0x00000001082c7547 */ /* 0x000fea000b800000 */
[----:B0-----:R-:W-:-:S07]  /*0150*/  LEA R0, R4, R5, 0x2 ;  /* 0x0000000504007211 */ /* 0x001fce00078e10ff */
.L_x_4:
[----:B------:R-:W-:Y:S02]  /*0160*/  USHF.R.U32.HI UR5, URZ, 0x1, UR4 ;  /* 0x00000001ff057899 */ /* 0x000fe40008011604 */
[----:B------:R-:W-:-:S04]  /*0170*/  UISETP.GT.U32.AND UP0, UPT, UR4, 0x3, UPT ;  /* 0x000000030400788c */ /* 0x000fc8000bf04070 */
[----:B------:R-:W-:Y:S01]  /*0180*/  ISETP.GE.U32.AND P0, PT, R4, UR5, PT ;  /* 0x0000000504007c0c */ /* 0x000fe2000bf06070 */
[----:B------:R-:W-:-:S12]  /*0190*/  UMOV UR4, UR5 ;  /* 0x0000000500047c82 */ /* 0x000fd80008000000 */
[----:B-1----:R-:W-:Y:S04]  /*01a0*/  @!P0 LDS R2, [R0] ;  /* 0x0000000000028984 */ /* 0x002fe80000000800 */
[----:B------:R-:W0:Y:S02]  /*01b0*/  @!P0 LDS R3, [R0+0x4] ;  /* 0x0000040000038984 */ /* 0x000e240000000800 */
[----:B0-----:R-:W-:-:S05]  /*01c0*/  @!P0 FADD R2, R2, R3 ;  /* 0x0000000302028221 */ /* 0x001fca0000000000 */
[----:B------:R1:W-:Y:S01]  /*01d0*/  @!P0 STS [R5], R2 ;  /* 0x0000000205008388 */ /* 0x0003e20000000800 */
[----:B------:R-:W-:Y:S06]  /*01e0*/  BAR.SYNC.DEFER_BLOCKING 0x0 ;  /* 0x0000000000007b1d */ /* 0x000fec0000010000 */
[----:B------:R-:W-:Y:S05]  /*01f0*/  BRA.U UP0, `(.L_x_4) ;  /* 0xfffffffd00d87547 */ /* 0x000fea000b83ffff */
.L_x_3:
[----:B------:R-:W-:Y:S05]  /*0200*/  @P1 EXIT ;  /* 0x000000000000194d */ /* 0x000fea0003800000 */
[----:B------:R-:W2:Y:S01]  /*0210*/  S2UR UR5, SR_CgaCtaId ;  /* 0x00000000000579c3 */ /* 0x000ea20000008800 */
[----:B------:R-:W-:-:S07]  /*0220*/  UMOV UR4, 0x400 ;  /* 0x0000040000047882 */ /* 0x000fce0000000000 */
[----:B-1----:R-:W1:Y:S01]  /*0230*/  LDC.64 R2, c[0x0][0x388] ;  /* 0x0000e200ff027b82 */ /* 0x002e620000000a00 */
[----:B--2---:R-:W-:Y:S01]  /*0240*/  ULEA UR4, UR5, UR4, 0x18 ;  /* 0x0000000405047291 */ /* 0x004fe2000f8ec0ff */
[----:B-1----:R-:W-:-:S08]  /*0250*/  IMAD.WIDE.U32 R2, R7, 0x4, R2 ;  /* 0x0000000407027825 */ /* 0x002fd000078e0002 */
[----:B0-----:R-:W0:Y:S04]  /*0260*/  LDS R5, [UR4] ;  /* 0x00000004ff057984 */ /* 0x001e280008000800 */
[----:B0-----:R-:W-:Y:S01]  /*0270*/  STG.E desc[UR8][R2.64], R5 ;  /* 0x0000000502007986 */ /* 0x001fe2000c101908 */
[----:B------:R-:W-:Y:S05]  /*0280*/  EXIT ;  /* 0x000000000000794d */ /* 0x000fea0003800000 */
.L_x_5:
        /* <DEDUP_REMOVED lines=15> */
.L_x_17:


//--------------------- .text._Z21reduceSosedniElementiILi512EEvPKfPfi --------------------------
	.section	.text._Z21reduceSosedniElementiILi512EEvPKfPfi,"ax",@progbits
	.align	128
        .global         _Z21reduceSosedniElementiILi512EEvPKfPfi
        .type           _Z21reduceSosedniElementiILi512EEvPKfPfi,@function
        .size           _Z21reduceSosedniElementiILi512EEvPKfPfi,(.L_x_18 - _Z21reduceSosedniElementiILi512EEvPKfPfi)
        .other          _Z21reduceSosedniElementiILi512EEvPKfPfi,@"STO_CUDA_ENTRY STV_DEFAULT"
_Z21reduceSosedniElementiILi512EEvPKfPfi:
.text._Z21reduceSosedniElementiILi512EEvPKfPfi:
        /* <DEDUP_REMOVED lines=21> */
[----:B0-----:R-:W-:Y:S01]  /*0150*/  SHF.L.U32 R0, R4, 0x1, RZ ;  /* 0x0000000104007819 */ /* 0x001fe200000006ff */
[----:B------:R-:W-:-:S06]  /*0160*/  UMOV UR5, 0x1 ;  /* 0x0000000100057882 */ /* 0x000fcc0000000000 */
.L_x_7:
[----:B-1----:R-:W-:-:S05]  /*0170*/  IMAD R3, R0, UR5, RZ ;  /* 0x0000000500037c24 */ /* 0x002fca000f8e02ff */
[----:B------:R-:W-:-:S13]  /*0180*/  ISETP.GE.U32.AND P0, PT, R3, UR8, PT ;  /* 0x0000000803007c0c */ /* 0x000fda000bf06070 */
[C---:B------:R-:W-:Y:S01]  /*0190*/  @!P0 VIADD R2, R3.reuse, UR5 ;  /* 0x0000000503028c36 */ /* 0x040fe20008000000 */
[----:B------:R-:W-:Y:S01]  /*01a0*/  @!P0 LEA R3, R3, UR4, 0x2 ;  /* 0x0000000403038c11 */ /* 0x000fe2000f8e10ff */
[----:B------:R-:W-:-:S03]  /*01b0*/  USHF.L.U32 UR5, UR5, 0x1, URZ ;  /* 0x0000000105057899 */ /* 0x000fc600080006ff */
[----:B------:R-:W-:Y:S01]  /*01c0*/  @!P0 LEA R2, R2, UR4, 0x2 ;  /* 0x0000000402028c11 */ /* 0x000fe2000f8e10ff */
[----:B------:R-:W-:Y:S01]  /*01d0*/  @!P0 LDS R5, [R3] ;  /* 0x0000000003058984 */ /* 0x000fe20000000800 */
[----:B------:R-:W-:-:S04]  /*01e0*/  UISETP.GE.U32.AND UP0, UPT, UR5, UR8, UPT ;  /* 0x000000080500728c */ /* 0x000fc8000bf06070 */
[----:B------:R-:W0:Y:S02]  /*01f0*/  @!P0 LDS R2, [R2] ;  /* 0x0000000002028984 */ /* 0x000e240000000800 */
[----:B0-----:R-:W-:-:S05]  /*0200*/  @!P0 FADD R4, R2, R5 ;  /* 0x0000000502048221 */ /* 0x001fca0000000000 */
[----:B------:R1:W-:Y:S01]  /*0210*/  @!P0 STS [R3], R4 ;  /* 0x0000000403008388 */ /* 0x0003e20000000800 */
[----:B------:R-:W-:Y:S06]  /*0220*/  BAR.SYNC.DEFER_BLOCKING 0x0 ;  /* 0x0000000000007b1d */ /* 0x000fec0000010000 */
[----:B------:R-:W-:Y:S05]  /*0230*/  BRA.U !UP0, `(.L_x_7) ;  /* 0xfffffffd08cc7547 */ /* 0x000fea000b83ffff */
.L_x_6:
        /* <DEDUP_REMOVED lines=9> */
.L_x_8:
        /* <DEDUP_REMOVED lines=11> */
.L_x_18:


//--------------------- .text._Z13suma1NiskaGPUPKfPfi --------------------------
	.section	.text._Z13suma1NiskaGPUPKfPfi,"ax",@progbits
	.align	128
        .global         _Z13suma1NiskaGPUPKfPfi
        .type           _Z13suma1NiskaGPUPKfPfi,@function
        .size           _Z13suma1NiskaGPUPKfPfi,(.L_x_19 - _Z13suma1NiskaGPUPKfPfi)
        .other          _Z13suma1NiskaGPUPKfPfi,@"STO_CUDA_ENTRY STV_DEFAULT"
_Z13suma1NiskaGPUPKfPfi:
.text._Z13suma1NiskaGPUPKfPfi:
[----:B------:R-:W-:Y:S01]  /*0000*/  LDC R1, c[0x0][0x37c] ;  /* 0x0000df00ff017b82 */ /* 0x000fe20000000800 */
[----:B------:R-:W0:Y:S01]  /*0010*/  LDCU UR6, c[0x0][0x390] ;  /* 0x00007200ff0677ac */ /* 0x000e220008000800 */
[----:B------:R-:W-:Y:S01]  /*0020*/  HFMA2 R0, -RZ, RZ, 0, 0 ;  /* 0x00000000ff007431 */ /* 0x000fe200000001ff */
[----:B------:R-:W1:Y:S01]  /*0030*/  LDCU.64 UR10, c[0x0][0x358] ;  /* 0x00006b00ff0a77ac */ /* 0x000e620008000a00 */
[----:B0-----:R-:W-:-:S09]  /*0040*/  UISETP.GE.AND UP0, UPT, UR6, 0x1, UPT ;  /* 0x000000010600788c */ /* 0x001fd2000bf06270 */
[----:B-1----:R-:W-:Y:S05]  /*0050*/  BRA.U !UP0, `(.L_x_9) ;  /* 0x0000000508a47547 */ /* 0x002fea000b800000 */
[----:B------:R-:W-:Y:S01]  /*0060*/  UISETP.GE.U32.AND UP1, UPT, UR6, 0x10, UPT ;  /* 0x000000100600788c */ /* 0x000fe2000bf26070 */
[----:B------:R-:W-:Y:S01]  /*0070*/  MOV R0, RZ ;  /* 0x000000ff00007202 */ /* 0x000fe20000000f00 */
[----:B------:R-:W-:Y:S01]  /*0080*/  ULOP3.LUT UR7, UR6, 0xf, URZ, 0xc0, !UPT ;  /* 0x0000000f06077892 */ /* 0x000fe2000f8ec0ff */
[----:B------:R-:W-:-:S03]  /*0090*/  MOV R4, RZ ;  /* 0x000000ff00047202 */ /* 0x000fc60000000f00 */
[----:B------:R-:W-:-:S03]  /*00a0*/  UISETP.NE.AND UP0, UPT, UR7, URZ, UPT ;  /* 0x000000ff0700728c */ /* 0x000fc6000bf05270 */
[----:B------:R-:W-:Y:S08]  /*00b0*/  BRA.U !UP1, `(.L_x_10) ;  /* 0x0000000109b87547 */ /* 0x000ff0000b800000 */
[----:B------:R-:W0:Y:S01]  /*00c0*/  LDCU.64 UR4, c[0x0][0x380] ;  /* 0x00007000ff0477ac */ /* 0x000e220008000a00 */
[----:B------:R-:W-:Y:S01]  /*00d0*/  MOV R0, RZ ;  /* 0x000000ff00007202 */ /* 0x000fe20000000f00 */
[----:B------:R-:W-:-:S04]  /*00e0*/  ULOP3.LUT UR8, UR6, 0x7ffffff0, URZ, 0xc0, !UPT ;  /* 0x7ffffff006087892 */ /* 0x000fc8000f8ec0ff */
[----:B------:R-:W-:Y:S02]  /*00f0*/  UIADD3 UR9, UPT, UPT, -UR8, URZ, URZ ;  /* 0x000000ff08097290 */ /* 0x000fe4000fffe1ff */
[----:B------:R-:W-:Y:S01]  /*0100*/  MOV R4, UR8 ;  /* 0x0000000800047c02 */ /* 0x000fe20008000f00 */
[----:B0-----:R-:W-:-:S04]  /*0110*/  UIADD3 UR4, UP1, UPT, UR4, 0x20, URZ ;  /* 0x0000002004047890 */ /* 0x001fc8000ff3e0ff */
[----:B------:R-:W-:Y:S02]  /*0120*/  UIADD3.X UR5, UPT, UPT, URZ, UR5, URZ, UP1, !UPT ;  /* 0x00000005ff057290 */ /* 0x000fe40008ffe4ff */
[----:B------:R-:W-:-:S04]  /*0130*/  MOV R2, UR4 ;  /* 0x0000000400027c02 */ /* 0x000fc80008000f00 */
[----:B------:R-:W-:-:S07]  /*0140*/  MOV R3, UR5 ;  /* 0x0000000500037c02 */ /* 0x000fce0008000f00 */
.L_x_11:
[----:B------:R-:W2:Y:S04]  /*0150*/  LDG.E R11, desc[UR10][R2.64+-0x20] ;  /* 0xffffe00a020b7981 */ /* 0x000ea8000c1e1900 */
[----:B------:R-:W3:Y:S04]  /*0160*/  LDG.E R12, desc[UR10][R2.64+-0x1c] ;  /* 0xffffe40a020c7981 */ /* 0x000ee8000c1e1900 */
[----:B------:R-:W4:Y:S04]  /*0170*/  LDG.E R14, desc[UR10][R2.64+-0x18] ;  /* 0xffffe80a020e7981 */ /* 0x000f28000c1e1900 */
[----:B------:R-:W5:Y:S04]  /*0180*/  LDG.E R16, desc[UR10][R2.64+-0x14] ;  /* 0xffffec0a02107981 */ /* 0x000f68000c1e1900 */
        /* <DEDUP_REMOVED lines=11> */
[----:B------:R0:W5:Y:S01]  /*0240*/  LDG.E R5, desc[UR10][R2.64+0x1c] ;  /* 0x00001c0a02057981 */ /* 0x000162000c1e1900 */
[----:B------:R-:W-:-:S04]  /*0250*/  UIADD3 UR9, UPT, UPT, UR9, 0x10, URZ ;  /* 0x0000001009097890 */ /* 0x000fc8000fffe0ff */
[----:B------:R-:W-:Y:S01]  /*0260*/  UISETP.NE.AND UP1, UPT, UR9, URZ, UPT ;  /* 0x000000ff0900728c */ /* 0x000fe2000bf25270 */
[----:B0-----:R-:W-:-:S04]  /*0270*/  IADD3 R2, P0, PT, R2, 0x40, RZ ;  /* 0x0000004002027810 */ /* 0x001fc80007f1e0ff */
[----:B------:R-:W-:Y:S01]  /*0280*/  IADD3.X R3, PT, PT, RZ, R3, RZ, P0, !PT ;  /* 0x00000003ff037210 */ /* 0x000fe200007fe4ff */
[----:B--2---:R-:W-:-:S04]  /*0290*/  FADD R11, R11, R0 ;  /* 0x000000000b0b7221 */ /* 0x004fc80000000000 */
[----:B---3--:R-:W-:-:S04]  /*02a0*/  FADD R11, R11, R12 ;  /* 0x0000000c0b0b7221 */ /* 0x008fc80000000000 */
[----:B----4-:R-:W-:-:S04]  /*02b0*/  FADD R11, R11, R14 ;  /* 0x0000000e0b0b7221 */ /* 0x010fc80000000000 */
[----:B-----5:R-:W-:-:S04]  /*02c0*/  FADD R11, R11, R16 ;  /* 0x000000100b0b7221 */ /* 0x020fc80000000000 */
[----:B------:R-:W-:-:S04]  /*02d0*/  FADD R11, R11, R18 ;  /* 0x000000120b0b7221 */ /* 0x000fc80000000000 */
        /* <DEDUP_REMOVED lines=10> */
[----:B------:R-:W-:Y:S01]  /*0380*/  FADD R0, R6, R5 ;  /* 0x0000000506007221 */ /* 0x000fe20000000000 */
[----:B------:R-:W-:Y:S06]  /*0390*/  BRA.U UP1, `(.L_x_11) ;  /* 0xfffffffd016c7547 */ /* 0x000fec000b83ffff */
.L_x_10:
[----:B------:R-:W-:Y:S05]  /*03a0*/  BRA.U !UP0, `(.L_x_9) ;  /* 0x0000000108d07547 */ /* 0x000fea000b800000 */
[----:B------:R-:W-:Y:S02]  /*03b0*/  UISETP.GE.U32.AND UP0, UPT, UR7, 0x8, UPT ;  /* 0x000000080700788c */ /* 0x000fe4000bf06070 */
[----:B------:R-:W-:-:S04]  /*03c0*/  ULOP3.LUT UR5, UR6, 0x7, URZ, 0xc0, !UPT ;  /* 0x0000000706057892 */ /* 0x000fc8000f8ec0ff */
[----:B------:R-:W-:-:S03]  /*03d0*/  UISETP.NE.AND UP1, UPT, UR5, URZ, UPT ;  /* 0x000000ff0500728c */ /* 0x000fc6000bf25270 */
[----:B------:R-:W-:Y:S08]  /*03e0*/  BRA.U !UP0, `(.L_x_12) ;  /* 0x00000001084c7547 */ /* 0x000ff0000b800000 */
[----:B------:R-:W0:Y:S02]  /*03f0*/  LDC.64 R2, c[0x0][0x380] ;  /* 0x0000e000ff027b82 */ /* 0x000e240000000a00 */
[----:B0-----:R-:W-:-:S05]  /*0400*/  IMAD.WIDE.U32 R2, R4, 0x4, R2 ;  /* 0x0000000404027825 */ /* 0x001fca00078e0002 */
[----:B------:R-:W2:Y:S04]  /*0410*/  LDG.E R5, desc[UR10][R2.64] ;  /* 0x0000000a02057981 */ /* 0x000ea8000c1e1900 */
[----:B------:R-:W3:Y:S04]  /*0420*/  LDG.E R6, desc[UR10][R2.64+0x4] ;  /* 0x0000040a02067981 */ /* 0x000ee8000c1e1900 */
[----:B------:R-:W4:Y:S04]  /*0430*/  LDG.E R8, desc[UR10][R2.64+0x8] ;  /* 0x0000080a02087981 */ /* 0x000f28000c1e1900 */
[----:B------:R-:W5:Y:S04]  /*0440*/  LDG.E R10, desc[UR10][R2.64+0xc] ;  /* 0x00000c0a020a7981 */ /* 0x000f68000c1e1900 */
[----:B------:R-:W5:Y:S04]  /*0450*/  LDG.E R12, desc[UR10][R2.64+0x10] ;  /* 0x0000100a020c7981 */ /* 0x000f68000c1e1900 */
[----:B------:R-:W5:Y:S04]  /*0460*/  LDG.E R14, desc[UR10][R2.64+0x14] ;  /* 0x0000140a020e7981 */ /* 0x000f68000c1e1900 */
[----:B------:R-:W5:Y:S04]  /*0470*/  LDG.E R16, desc[UR10][R2.64+0x18] ;  /* 0x0000180a02107981 */ /* 0x000f68000c1e1900 */
[----:B------:R-:W5:Y:S01]  /*0480*/  LDG.E R18, desc[UR10][R2.64+0x1c] ;  /* 0x00001c0a02127981 */ /* 0x000f62000c1e1900 */
[----:B------:R-:W-:Y:S01]  /*0490*/  IADD3 R4, PT, PT, R4, 0x8, RZ ;  /* 0x0000000804047810 */ /* 0x000fe20007ffe0ff */
[----:B--2---:R-:W-:-:S04]  /*04a0*/  FADD R5, R0, R5 ;  /* 0x0000000500057221 */ /* 0x004fc80000000000 */
[----:B---3--:R-:W-:-:S04]  /*04b0*/  FADD R5, R5, R6 ;  /* 0x0000000605057221 */ /* 0x008fc80000000000 */
[----:B----4-:R-:W-:-:S04]  /*04c0*/  FADD R5, R5, R8 ;  /* 0x0000000805057221 */ /* 0x010fc80000000000 */
[----:B-----5:R-:W-:-:S04]  /*04d0*/  FADD R5, R5, R10 ;  /* 0x0000000a05057221 */ /* 0x020fc80000000000 */
[----:B------:R-:W-:-:S04]  /*04e0*/  FADD R5, R5, R12 ;  /* 0x0000000c05057221 */ /* 0x000fc80000000000 */
[----:B------:R-:W-:-:S04]  /*04f0*/  FADD R5, R5, R14 ;  /* 0x0000000e05057221 */ /* 0x000fc80000000000 */
[----:B------:R-:W-:-:S04]  /*0500*/  FADD R5, R5, R16 ;  /* 0x0000001005057221 */ /* 0x000fc80000000000 */
[----:B------:R-:W-:-:S07]  /*0510*/  FADD R0, R5, R18 ;  /* 0x0000001205007221 */ /* 0x000fce0000000000 */
.L_x_12:
        /* <DEDUP_REMOVED lines=10> */
[----:B------:R-:W5:Y:S01]  /*05c0*/  LDG.E R10, desc[UR10][R2.64+0xc] ;  /* 0x00000c0a020a7981 */ /* 0x000f62000c1e1900 */
[----:B------:R-:W-:Y:S01]  /*05d0*/  IADD3 R4, PT, PT, R4, 0x4, RZ ;  /* 0x0000000404047810 */ /* 0x000fe20007ffe0ff */
[----:B--2---:R-:W-:-:S04]  /*05e0*/  FADD R5, R0, R5 ;  /* 0x0000000500057221 */ /* 0x004fc80000000000 */
[----:B---3--:R-:W-:-:S04]  /*05f0*/  FADD R5, R5, R6 ;  /* 0x0000000605057221 */ /* 0x008fc80000000000 */
[----:B----4-:R-:W-:-:S04]  /*0600*/  FADD R5, R5, R8 ;  /* 0x0000000805057221 */ /* 0x010fc80000000000 */
[----:B-----5:R-:W-:-:S07]  /*0610*/  FADD R0, R5, R10 ;  /* 0x0000000a05007221 */ /* 0x020fce0000000000 */
.L_x_13:
[----:B------:R-:W-:Y:S05]  /*0620*/  BRA.U !UP1, `(.L_x_9) ;  /* 0x0000000109307547 */ /* 0x000fea000b800000 */
[----:B------:R-:W0:Y:S01]  /*0630*/  LDC.64 R2, c[0x0][0x380] ;  /* 0x0000e000ff027b82 */ /* 0x000e220000000a00 */
[----:B------:R-:W-:Y:S01]  /*0640*/  UIADD3 UR4, UPT, UPT, -UR4, URZ, URZ ;  /* 0x000000ff04047290 */ /* 0x000fe2000fffe1ff */
[----:B0-----:R-:W-:-:S11]  /*0650*/  IMAD.WIDE.U32 R4, R4, 0x4, R2 ;  /* 0x0000000404047825 */ /* 0x001fd600078e0002 */
.L_x_14:
[----:B------:R-:W-:Y:S02]  /*0660*/  MOV R3, R5 ;  /* 0x0000000500037202 */ /* 0x000fe40000000f00 */
[----:B------:R-:W-:-:S05]  /*0670*/  MOV R2, R4 ;  /* 0x0000000400027202 */ /* 0x000fca0000000f00 */
[----:B------:R-:W2:Y:S01]  /*0680*/  LDG.E R3, desc[UR10][R2.64] ;  /* 0x0000000a02037981 */ /* 0x000ea2000c1e1900 */
[----:B------:R-:W-:Y:S01]  /*0690*/  UIADD3 UR4, UPT, UPT, UR4, 0x1, URZ ;  /* 0x0000000104047890 */ /* 0x000fe2000fffe0ff */
[----:B------:R-:W-:-:S03]  /*06a0*/  IADD3 R4, P0, PT, R4, 0x4, RZ ;  /* 0x0000000404047810 */ /* 0x000fc60007f1e0ff */
[----:B------:R-:W-:Y:S01]  /*06b0*/  UISETP.NE.AND UP0, UPT, UR4, URZ, UPT ;  /* 0x000000ff0400728c */ /* 0x000fe2000bf05270 */
[----:B------:R-:W-:Y:S01]  /*06c0*/  IADD3.X R5, PT, PT, RZ, R5, RZ, P0, !PT ;  /* 0x00000005ff057210 */ /* 0x000fe200007fe4ff */
[----:B--2---:R-:W-:-:S07]  /*06d0*/  FADD R0, R3, R0 ;  /* 0x0000000003007221 */ /* 0x004fce0000000000 */
[----:B------:R-:W-:Y:S05]  /*06e0*/  BRA.U UP0, `(.L_x_14) ;  /* 0xfffffffd00dc7547 */ /* 0x000fea000b83ffff */
.L_x_9:
[----:B------:R-:W0:Y:S02]  /*06f0*/  LDC.64 R2, c[0x0][0x388] ;  /* 0x0000e200ff027b82 */ /* 0x000e240000000a00 */
[----:B0-----:R-:W-:Y:S01]  /*0700*/  STG.E desc[UR10][R2.64], R0 ;  /* 0x0000000002007986 */ /* 0x001fe2000c10190a */
[----:B------:R-:W-:Y:S05]  /*0710*/  EXIT ;  /* 0x000000000000794d */ /* 0x000fea0003800000 */
.L_x_15:
        /* <DEDUP_REMOVED lines=14> */
.L_x_19:


//--------------------- .nv.shared._Z12reduceSoSkokILi512EEvPKfPfi --------------------------
	.section	.nv.shared._Z12reduceSoSkokILi512EEvPKfPfi,"aw",@nobits
	.sectionflags	@""
	.align	4
.nv.shared._Z12reduceSoSkokILi512EEvPKfPfi:
	.zero		3072


//--------------------- .nv.shared.reserved.0     --------------------------
	.section	.nv.shared.reserved.0,"aw",@nobits
	.weak		__nv_reservedSMEM_offset_0_alias
	.size		__nv_reservedSMEM_offset_0_alias, 0, 64
	.other		__nv_reservedSMEM_offset_0_alias,@"STO_CUDA_RESERVED_SHARED STV_DEFAULT"
__nv_reservedSMEM_offset_0_alias:
	.zero		0
	.zero		64


//--------------------- .nv.shared._Z34reduceSosedniElementiZapisiSosednoILi512EEvPKfPfi --------------------------
	.section	.nv.shared._Z34reduceSosedniElementiZapisiSosednoILi512EEvPKfPfi,"aw",@nobits
	.sectionflags	@""
	.align	4
.nv.shared._Z34reduceSosedniElementiZapisiSosednoILi512EEvPKfPfi:
	.zero		3072


//--------------------- .nv.shared._Z21reduceSosedniElementiILi512EEvPKfPfi --------------------------
	.section	.nv.shared._Z21reduceSosedniElementiILi512EEvPKfPfi,"aw",@nobits
	.sectionflags	@""
	.align	4
.nv.shared._Z21reduceSosedniElementiILi512EEvPKfPfi:
	.zero		3072


//--------------------- .nv.constant0._Z12reduceSoSkokILi512EEvPKfPfi --------------------------
	.section	.nv.constant0._Z12reduceSoSkokILi512EEvPKfPfi,"a",@progbits
	.sectionflags	@""
	.align	4
.nv.constant0._Z12reduceSoSkokILi512EEvPKfPfi:
	.zero		916


//--------------------- .nv.constant0._Z34reduceSosedniElementiZapisiSosednoILi512EEvPKfPfi --------------------------
	.section	.nv.constant0._Z34reduceSosedniElementiZapisiSosednoILi512EEvPKfPfi,"a",@progbits
	.sectionflags	@""
	.align	4
.nv.constant0._Z34reduceSosedniElementiZapisiSosednoILi512EEvPKfPfi:
	.zero		916


//--------------------- .nv.constant0._Z21reduceSosedniElementiILi512EEvPKfPfi --------------------------
	.section	.nv.constant0._Z21reduceSosedniElementiILi512EEvPKfPfi,"a",@progbits
	.sectionflags	@""
	.align	4
.nv.constant0._Z21reduceSosedniElementiILi512EEvPKfPfi:
	.zero		916


//--------------------- .nv.constant0._Z13suma1NiskaGPUPKfPfi --------------------------
	.section	.nv.constant0._Z13suma1NiskaGPUPKfPfi,"a",@progbits
	.sectionflags	@""
	.align	4
.nv.constant0._Z13suma1NiskaGPUPKfPfi:
	.zero		916


//--------------------- SYMBOLS --------------------------

	.type		.nv.reservedSmem.offset0,@object
	.size		.nv.reservedSmem.offset0,0x4
	.type		.nv.reservedSmem.cap,@object
	.size		.nv.reservedSmem.cap,0x4
